//
// Generated by NVIDIA NVVM Compiler
//
// Compiler Build ID: CL-36424714
// Cuda compilation tools, release 13.0, V13.0.88
// Based on NVVM 20.0.0
//

.version 9.0
.target sm_100
.address_size 64

	// .globl	_Z8ThreadIdPfifS_S_

.visible .entry _Z8ThreadIdPfifS_S_(
	.param .u64 .ptr .align 1 _Z8ThreadIdPfifS_S__param_0,
	.param .u32 _Z8ThreadIdPfifS_S__param_1,
	.param .f32 _Z8ThreadIdPfifS_S__param_2,
	.param .u64 .ptr .align 1 _Z8ThreadIdPfifS_S__param_3,
	.param .u64 .ptr .align 1 _Z8ThreadIdPfifS_S__param_4
)
{
	.reg .pred 	%p<2>;
	.reg .b32 	%r<6>;
	.reg .b32 	%f<5>;
	.reg .b64 	%rd<11>;

	ld.param.u64 	%rd1, [_Z8ThreadIdPfifS_S__param_0];
	ld.param.u32 	%r2, [_Z8ThreadIdPfifS_S__param_1];
	ld.param.f32 	%f1, [_Z8ThreadIdPfifS_S__param_2];
	ld.param.u64 	%rd2, [_Z8ThreadIdPfifS_S__param_3];
	ld.param.u64 	%rd3, [_Z8ThreadIdPfifS_S__param_4];
	mov.u32 	%r3, %ctaid.x;
	mov.u32 	%r4, %ntid.x;
	mov.u32 	%r5, %tid.x;
	mad.lo.s32 	%r1, %r3, %r4, %r5;
	setp.ge.s32 	%p1, %r1, %r2;
	@%p1 bra 	$L__BB0_2;
	cvta.to.global.u64 	%rd4, %rd2;
	cvta.to.global.u64 	%rd5, %rd3;
	cvta.to.global.u64 	%rd6, %rd1;
	mul.wide.s32 	%rd7, %r1, 4;
	add.s64 	%rd8, %rd4, %rd7;
	ld.global.f32 	%f2, [%rd8];
	add.s64 	%rd9, %rd5, %rd7;
	ld.global.f32 	%f3, [%rd9];
	fma.rn.f32 	%f4, %f1, %f2, %f3;
	add.s64 	%rd10, %rd6, %rd7;
	st.global.f32 	[%rd10], %f4;
$L__BB0_2:
	ret;

}


// ===== COMPILED SASS (sm_100) =====

	.target	sm_100

	.elftype	@"ET_EXEC"


//--------------------- .note.nv.tkinfo           --------------------------
	.section	.note.nv.tkinfo,"",@"SHT_NOTE"
	.sectionflags	@"SHF_NOTE_NV_TKINFO"
	.tkinfo
        /*0018*/ 	.word	0x00000002
        /*0030*/ 	.string	""
        /*0030*/ 	.string	"ptxas"
        /*0030*/ 	.string	"Cuda compilation tools, release 13.0, V13.0.88"
        /*0030*/ 	.string	"Build cuda_13.0.r13.0/compiler.36424714_0"
        /*0030*/ 	.string	"-arch sm_100 -m 64 "



//--------------------- .note.nv.cuinfo           --------------------------
	.section	.note.nv.cuinfo,"",@"SHT_NOTE"
	.sectionflags	@"SHF_NOTE_NV_CUINFO"
        /*0018*/ 	.short	0x0002
        /*001a*/ 	.short	0x0064
        /*001c*/ 	.short	0x0082
	.zero		2


//--------------------- .nv.info                  --------------------------
	.section	.nv.info,"",@"SHT_CUDA_INFO"
	.align	4


	//----- nvinfo : EIATTR_REGCOUNT
	.align		4
        /*0000*/ 	.byte	0x04, 0x2f
        /*0002*/ 	.short	(.L_1 - .L_0)
	.align		4
.L_0:
        /*0004*/ 	.word	index@(_Z8ThreadIdPfifS_S_)
        /*0008*/ 	.word	0x0000000c


	//----- nvinfo : EIATTR_FRAME_SIZE
	.align		4
.L_1:
        /*000c*/ 	.byte	0x04, 0x11
        /*000e*/ 	.short	(.L_3 - .L_2)
	.align		4
.L_2:
        /*0010*/ 	.word	index@(_Z8ThreadIdPfifS_S_)
        /*0014*/ 	.word	0x00000000


	//----- nvinfo : EIATTR_MIN_STACK_SIZE
	.align		4
.L_3:
        /*0018*/ 	.byte	0x04, 0x12
        /*001a*/ 	.short	(.L_5 - .L_4)
	.align		4
.L_4:
        /*001c*/ 	.word	index@(_Z8ThreadIdPfifS_S_)
        /*0020*/ 	.word	0x00000000
.L_5:


//--------------------- .nv.compat                --------------------------
	.section	.nv.compat,"",@"SHT_CUDA_COMPAT_INFO"
	.align	4
        /*0000*/ 	.byte	0x02, 0x09, 0x00, 0x00, 0x02, 0x02, 0x01, 0x00, 0x02, 0x05, 0x05, 0x00, 0x03, 0x07, 0x01, 0x01
        /*0010*/ 	.byte	0x02, 0x03, 0x00, 0x00, 0x02, 0x06, 0x01, 0x00, 0x04, 0x0b, 0x08, 0x00, 0x09, 0x00, 0x00, 0x00
        /*0020*/ 	.byte	0x00, 0x00, 0x00, 0x00


//--------------------- .nv.info._Z8ThreadIdPfifS_S_ --------------------------
	.section	.nv.info._Z8ThreadIdPfifS_S_,"",@"SHT_CUDA_INFO"
	.sectionflags	@""
	.align	4


	//----- nvinfo : EIATTR_CUDA_API_VERSION
	.align		4
        /*0000*/ 	.byte	0x04, 0x37
        /*0002*/ 	.short	(.L_7 - .L_6)
.L_6:
        /*0004*/ 	.word	0x00000082


	//----- nvinfo : EIATTR_KPARAM_INFO
	.align		4
.L_7:
        /*0008*/ 	.byte	0x04, 0x17
        /*000a*/ 	.short	(.L_9 - .L_8)
.L_8:
        /*000c*/ 	.word	0x00000000
        /*0010*/ 	.short	0x0004
        /*0012*/ 	.short	0x0018
        /*0014*/ 	.byte	0x00, 0xf5, 0x21, 0x00


	//----- nvinfo : EIATTR_KPARAM_INFO
	.align		4
.L_9:
        /*0018*/ 	.byte	0x04, 0x17
        /*001a*/ 	.short	(.L_11 - .L_10)
.L_10:
        /*001c*/ 	.word	0x00000000
        /*0020*/ 	.short	0x0003
        /*0022*/ 	.short	0x0010
        /*0024*/ 	.byte	0x00, 0xf5, 0x21, 0x00


	//----- nvinfo : EIATTR_KPARAM_INFO
	.align		4
.L_11:
        /*0028*/ 	.byte	0x04, 0x17
        /*002a*/ 	.short	(.L_13 - .L_12)
.L_12:
        /*002c*/ 	.word	0x00000000
        /*0030*/ 	.short	0x0002
        /*0032*/ 	.short	0x000c
        /*0034*/ 	.byte	0x00, 0xf0, 0x11, 0x00


	//----- nvinfo : EIATTR_KPARAM_INFO
	.align		4
.L_13:
        /*0038*/ 	.byte	0x04, 0x17
        /*003a*/ 	.short	(.L_15 - .L_14)
.L_14:
        /*003c*/ 	.word	0x00000000
        /*0040*/ 	.short	0x0001
        /*0042*/ 	.short	0x0008
        /*0044*/ 	.byte	0x00, 0xf0, 0x11, 0x00


	//----- nvinfo : EIATTR_KPARAM_INFO
	.align		4
.L_15:
        /*0048*/ 	.byte	0x04, 0x17
        /*004a*/ 	.short	(.L_17 - .L_16)
.L_16:
        /*004c*/ 	.word	0x00000000
        /*0050*/ 	.short	0x0000
        /*0052*/ 	.short	0x0000
        /*0054*/ 	.byte	0x00, 0xf5, 0x21, 0x00


	//----- nvinfo : EIATTR_SPARSE_MMA_MASK
	.align		4
.L_17:
        /*0058*/ 	.byte	0x03, 0x50
        /*005a*/ 	.short	0x0000


	//----- nvinfo : EIATTR_MAXREG_COUNT
	.align		4
        /*005c*/ 	.byte	0x03, 0x1b
        /*005e*/ 	.short	0x00ff


	//----- nvinfo : EIATTR_MERCURY_ISA_VERSION
	.align		4
        /*0060*/ 	.byte	0x03, 0x5f
        /*0062*/ 	.short	0x0101


	//----- nvinfo : EIATTR_VRC_CTA_INIT_COUNT
	.align		4
        /*0064*/ 	.byte	0x02, 0x4a
	.zero		1
	.zero		1


	//----- nvinfo : EIATTR_EXIT_INSTR_OFFSETS
	.align		4
        /*0068*/ 	.byte	0x04, 0x1c
        /*006a*/ 	.short	(.L_19 - .L_18)


	//   ....[0]....
.L_18:
        /*006c*/ 	.word	0x00000070


	//   ....[1]....
        /*0070*/ 	.word	0x00000140


	//----- nvinfo : EIATTR_CBANK_PARAM_SIZE
	.align		4
.L_19:
        /*0074*/ 	.byte	0x03, 0x19
        /*0076*/ 	.short	0x0020


	//----- nvinfo : EIATTR_PARAM_CBANK
	.align		4
        /*0078*/ 	.byte	0x04, 0x0a
        /*007a*/ 	.short	(.L_21 - .L_20)
	.align		4
.L_20:
        /*007c*/ 	.word	index@(.nv.constant0._Z8ThreadIdPfifS_S_)
        /*0080*/ 	.short	0x0380
        /*0082*/ 	.short	0x0020


	//----- nvinfo : EIATTR_SW_WAR
	.align		4
.L_21:
        /*0084*/ 	.byte	0x04, 0x36
        /*0086*/ 	.short	(.L_23 - .L_22)
.L_22:
        /*0088*/ 	.word	0x00000008
.L_23:


//--------------------- .nv.callgraph             --------------------------
	.section	.nv.callgraph,"",@"SHT_CUDA_CALLGRAPH"
	.align	4
	.sectionentsize	8
	.align		4
        /*0000*/ 	.word	0x00000000
	.align		4
        /*0004*/ 	.word	0xffffffff
	.align		4
        /*0008*/ 	.word	0x00000000
	.align		4
        /*000c*/ 	.word	0xfffffffe
	.align		4
        /*0010*/ 	.word	0x00000000
	.align		4
        /*0014*/ 	.word	0xfffffffd
	.align		4
        /*0018*/ 	.word	0x00000000
	.align		4
        /*001c*/ 	.word	0xfffffffc


//--------------------- .text._Z8ThreadIdPfifS_S_ --------------------------
	.section	.text._Z8ThreadIdPfifS_S_,"ax",@progbits
	.align	128
        .global         _Z8ThreadIdPfifS_S_
        .type           _Z8ThreadIdPfifS_S_,@function
        .size           _Z8ThreadIdPfifS_S_,(.L_x_1 - _Z8ThreadIdPfifS_S_)
        .other          _Z8ThreadIdPfifS_S_,@"STO_CUDA_ENTRY STV_DEFAULT"
_Z8ThreadIdPfifS_S_:
.text._Z8ThreadIdPfifS_S_:
[----:B------:R-:W-:Y:S01]  /*0000*/  LDC R1, c[0x0][0x37c] ;  /* 0x0000df00ff017b82 */ /* 0x000fe20000000800 */
[----:B------:R-:W0:Y:S07]  /*0010*/  S2R R0, SR_TID.X ;  /* 0x0000000000007919 */ /* 0x000e2e0000002100 */
[----:B------:R-:W0:Y:S01]  /*0020*/  S2UR UR4, SR_CTAID.X ;  /* 0x00000000000479c3 */ /* 0x000e220000002500 */
[----:B------:R-:W1:Y:S07]  /*0030*/  LDCU UR5, c[0x0][0x388] ;  /* 0x00007100ff0577ac */ /* 0x000e6e0008000800 */
[----:B------:R-:W0:Y:S02]  /*0040*/  LDC R9, c[0x0][0x360] ;  /* 0x0000d800ff097b82 */ /* 0x000e240000000800 */
[----:B0-----:R-:W-:-:S05]  /*0050*/  IMAD R9, R9, UR4, R0 ;  /* 0x0000000409097c24 */ /* 0x001fca000f8e0200 */
[----:B-1----:R-:W-:-:S13]  /*0060*/  ISETP.GE.AND P0, PT, R9, UR5, PT ;  /* 0x0000000509007c0c */ /* 0x002fda000bf06270 */
[----:B------:R-:W-:Y:S05]  /*0070*/  @P0 EXIT ;  /* 0x000000000000094d */ /* 0x000fea0003800000 */
[----:B------:R-:W0:Y:S01]  /*0080*/  LDC.64 R2, c[0x0][0x390] ;  /* 0x0000e400ff027b82 */ /* 0x000e220000000a00 */
[----:B------:R-:W1:Y:S01]  /*0090*/  LDCU.64 UR4, c[0x0][0x358] ;  /* 0x00006b00ff0477ac */ /* 0x000e620008000a00 */
[----:B------:R-:W2:Y:S06]  /*00a0*/  LDCU UR6, c[0x0][0x38c] ;  /* 0x00007180ff0677ac */ /* 0x000eac0008000800 */
[----:B------:R-:W3:Y:S08]  /*00b0*/  LDC.64 R4, c[0x0][0x398] ;  /* 0x0000e600ff047b82 */ /* 0x000ef00000000a00 */
[----:B------:R-:W4:Y:S01]  /*00c0*/  LDC.64 R6, c[0x0][0x380] ;  /* 0x0000e000ff067b82 */ /* 0x000f220000000a00 */
[----:B0-----:R-:W-:-:S06]  /*00d0*/  IMAD.WIDE R2, R9, 0x4, R2 ;  /* 0x0000000409027825 */ /* 0x001fcc00078e0202 */
[----:B-1----:R-:W2:Y:S01]  /*00e0*/  LDG.E R2, desc[UR4][R2.64] ;  /* 0x0000000402027981 */ /* 0x002ea2000c1e1900 */
[----:B---3--:R-:W-:-:S06]  /*00f0*/  IMAD.WIDE R4, R9, 0x4, R4 ;  /* 0x0000000409047825 */ /* 0x008fcc00078e0204 */
[----:B------:R-:W2:Y:S01]  /*0100*/  LDG.E R5, desc[UR4][R4.64] ;  /* 0x0000000404057981 */ /* 0x000ea2000c1e1900 */
[----:B----4-:R-:W-:-:S04]  /*0110*/  IMAD.WIDE R6, R9, 0x4, R6 ;  /* 0x0000000409067825 */ /* 0x010fc800078e0206 */
[----:B--2---:R-:W-:-:S05]  /*0120*/  FFMA R9, R2, UR6, R5 ;  /* 0x0000000602097c23 */ /* 0x004fca0008000005 */
[----:B------:R-:W-:Y:S01]  /*0130*/  STG.E desc[UR4][R6.64], R9 ;  /* 0x0000000906007986 */ /* 0x000fe2000c101904 */
[----:B------:R-:W-:Y:S05]  /*0140*/  EXIT ;  /* 0x000000000000794d */ /* 0x000fea0003800000 */
.L_x_0:
[----:B------:R-:W-:-:S00]  /*0150*/  BRA `(.L_x_0) ;  /* 0xfffffffc00fc7947 */ /* 0x000fc0000383ffff */
[----:B------:R-:W-:-:S00]  /*0160*/  NOP ;  /* 0x0000000000007918 */ /* 0x000fc00000000000 */
        /* <DEDUP_REMOVED lines=9> */
.L_x_1:


//--------------------- .nv.shared.reserved.0     --------------------------
	.section	.nv.shared.reserved.0,"aw",@nobits
	.weak		__nv_reservedSMEM_offset_0_alias
	.size		__nv_reservedSMEM_offset_0_alias, 0, 64
	.other		__nv_reservedSMEM_offset_0_alias,@"STO_CUDA_RESERVED_SHARED STV_DEFAULT"
__nv_reservedSMEM_offset_0_alias:
	.zero		0
	.zero		64


//--------------------- .nv.constant0._Z8ThreadIdPfifS_S_ --------------------------
	.section	.nv.constant0._Z8ThreadIdPfifS_S_,"a",@progbits
	.sectionflags	@""
	.align	4
.nv.constant0._Z8ThreadIdPfifS_S_:
	.zero		928


//--------------------- SYMBOLS --------------------------

	.type		.nv.reservedSmem.offset0,@object
	.size		.nv.reservedSmem.offset0,0x4
